//
// Generated by NVIDIA NVVM Compiler
//
// Compiler Build ID: CL-36424714
// Cuda compilation tools, release 13.0, V13.0.88
// Based on NVVM 20.0.0
//

.version 9.0
.target sm_100
.address_size 64

	// .globl	alphaax

.visible .entry alphaax(
	.param .u32 alphaax_param_0,
	.param .f64 alphaax_param_1,
	.param .u64 .ptr .align 1 alphaax_param_2,
	.param .u64 .ptr .align 1 alphaax_param_3,
	.param .u64 .ptr .align 1 alphaax_param_4
)
{
	.reg .pred 	%p<2>;
	.reg .b32 	%r<6>;
	.reg .b64 	%rd<10>;
	.reg .b64 	%fd<6>;

	ld.param.u32 	%r2, [alphaax_param_0];
	ld.param.f64 	%fd1, [alphaax_param_1];
	ld.param.u64 	%rd1, [alphaax_param_2];
	ld.param.u64 	%rd2, [alphaax_param_3];
	ld.param.u64 	%rd3, [alphaax_param_4];
	mov.u32 	%r3, %tid.x;
	mov.u32 	%r4, %ctaid.x;
	mov.u32 	%r5, %ntid.x;
	mad.lo.s32 	%r1, %r4, %r5, %r3;
	setp.ge.s32 	%p1, %r1, %r2;
	@%p1 bra 	$L__BB0_2;
	cvta.to.global.u64 	%rd4, %rd1;
	cvta.to.global.u64 	%rd5, %rd2;
	cvta.to.global.u64 	%rd6, %rd3;
	ld.global.f64 	%fd2, [%rd4];
	mul.f64 	%fd3, %fd1, %fd2;
	mul.wide.s32 	%rd7, %r1, 8;
	add.s64 	%rd8, %rd5, %rd7;
	ld.global.f64 	%fd4, [%rd8];
	mul.f64 	%fd5, %fd3, %fd4;
	add.s64 	%rd9, %rd6, %rd7;
	st.global.f64 	[%rd9], %fd5;
$L__BB0_2:
	ret;

}


// ===== COMPILED SASS (sm_100) =====

	.target	sm_100

	.elftype	@"ET_EXEC"


//--------------------- .note.nv.tkinfo           --------------------------
	.section	.note.nv.tkinfo,"",@"SHT_NOTE"
	.sectionflags	@"SHF_NOTE_NV_TKINFO"
	.tkinfo
        /*0018*/ 	.word	0x00000002
        /*0030*/ 	.string	""
        /*0030*/ 	.string	"ptxas"
        /*0030*/ 	.string	"Cuda compilation tools, release 13.0, V13.0.88"
        /*0030*/ 	.string	"Build cuda_13.0.r13.0/compiler.36424714_0"
        /*0030*/ 	.string	"-arch sm_100 -m 64 "



//--------------------- .note.nv.cuinfo           --------------------------
	.section	.note.nv.cuinfo,"",@"SHT_NOTE"
	.sectionflags	@"SHF_NOTE_NV_CUINFO"
        /*0018*/ 	.short	0x0002
        /*001a*/ 	.short	0x0064
        /*001c*/ 	.short	0x0082
	.zero		2


//--------------------- .nv.info                  --------------------------
	.section	.nv.info,"",@"SHT_CUDA_INFO"
	.align	4


	//----- nvinfo : EIATTR_REGCOUNT
	.align		4
        /*0000*/ 	.byte	0x04, 0x2f
        /*0002*/ 	.short	(.L_1 - .L_0)
	.align		4
.L_0:
        /*0004*/ 	.word	index@(alphaax)
        /*0008*/ 	.word	0x0000000e


	//----- nvinfo : EIATTR_FRAME_SIZE
	.align		4
.L_1:
        /*000c*/ 	.byte	0x04, 0x11
        /*000e*/ 	.short	(.L_3 - .L_2)
	.align		4
.L_2:
        /*0010*/ 	.word	index@(alphaax)
        /*0014*/ 	.word	0x00000000


	//----- nvinfo : EIATTR_MIN_STACK_SIZE
	.align		4
.L_3:
        /*0018*/ 	.byte	0x04, 0x12
        /*001a*/ 	.short	(.L_5 - .L_4)
	.align		4
.L_4:
        /*001c*/ 	.word	index@(alphaax)
        /*0020*/ 	.word	0x00000000
.L_5:


//--------------------- .nv.compat                --------------------------
	.section	.nv.compat,"",@"SHT_CUDA_COMPAT_INFO"
	.align	4
        /*0000*/ 	.byte	0x02, 0x09, 0x00, 0x00, 0x02, 0x02, 0x01, 0x00, 0x02, 0x05, 0x05, 0x00, 0x03, 0x07, 0x01, 0x01
        /*0010*/ 	.byte	0x02, 0x03, 0x00, 0x00, 0x02, 0x06, 0x01, 0x00, 0x04, 0x0b, 0x08, 0x00, 0x01, 0x00, 0x00, 0x00
        /*0020*/ 	.byte	0x00, 0x00, 0x00, 0x00


//--------------------- .nv.info.alphaax          --------------------------
	.section	.nv.info.alphaax,"",@"SHT_CUDA_INFO"
	.sectionflags	@""
	.align	4


	//----- nvinfo : EIATTR_CUDA_API_VERSION
	.align		4
        /*0000*/ 	.byte	0x04, 0x37
        /*0002*/ 	.short	(.L_7 - .L_6)
.L_6:
        /*0004*/ 	.word	0x00000082


	//----- nvinfo : EIATTR_KPARAM_INFO
	.align		4
.L_7:
        /*0008*/ 	.byte	0x04, 0x17
        /*000a*/ 	.short	(.L_9 - .L_8)
.L_8:
        /*000c*/ 	.word	0x00000000
        /*0010*/ 	.short	0x0004
        /*0012*/ 	.short	0x0020
        /*0014*/ 	.byte	0x00, 0xf5, 0x21, 0x00


	//----- nvinfo : EIATTR_KPARAM_INFO
	.align		4
.L_9:
        /*0018*/ 	.byte	0x04, 0x17
        /*001a*/ 	.short	(.L_11 - .L_10)
.L_10:
        /*001c*/ 	.word	0x00000000
        /*0020*/ 	.short	0x0003
        /*0022*/ 	.short	0x0018
        /*0024*/ 	.byte	0x00, 0xf5, 0x21, 0x00


	//----- nvinfo : EIATTR_KPARAM_INFO
	.align		4
.L_11:
        /*0028*/ 	.byte	0x04, 0x17
        /*002a*/ 	.short	(.L_13 - .L_12)
.L_12:
        /*002c*/ 	.word	0x00000000
        /*0030*/ 	.short	0x0002
        /*0032*/ 	.short	0x0010
        /*0034*/ 	.byte	0x00, 0xf5, 0x21, 0x00


	//----- nvinfo : EIATTR_KPARAM_INFO
	.align		4
.L_13:
        /*0038*/ 	.byte	0x04, 0x17
        /*003a*/ 	.short	(.L_15 - .L_14)
.L_14:
        /*003c*/ 	.word	0x00000000
        /*0040*/ 	.short	0x0001
        /*0042*/ 	.short	0x0008
        /*0044*/ 	.byte	0x00, 0xf0, 0x21, 0x00


	//----- nvinfo : EIATTR_KPARAM_INFO
	.align		4
.L_15:
        /*0048*/ 	.byte	0x04, 0x17
        /*004a*/ 	.short	(.L_17 - .L_16)
.L_16:
        /*004c*/ 	.word	0x00000000
        /*0050*/ 	.short	0x0000
        /*0052*/ 	.short	0x0000
        /*0054*/ 	.byte	0x00, 0xf0, 0x11, 0x00


	//----- nvinfo : EIATTR_SPARSE_MMA_MASK
	.align		4
.L_17:
        /*0058*/ 	.byte	0x03, 0x50
        /*005a*/ 	.short	0x0000


	//----- nvinfo : EIATTR_MAXREG_COUNT
	.align		4
        /*005c*/ 	.byte	0x03, 0x1b
        /*005e*/ 	.short	0x00ff


	//----- nvinfo : EIATTR_MERCURY_ISA_VERSION
	.align		4
        /*0060*/ 	.byte	0x03, 0x5f
        /*0062*/ 	.short	0x0101


	//----- nvinfo : EIATTR_VRC_CTA_INIT_COUNT
	.align		4
        /*0064*/ 	.byte	0x02, 0x4a
	.zero		1
	.zero		1


	//----- nvinfo : EIATTR_EXIT_INSTR_OFFSETS
	.align		4
        /*0068*/ 	.byte	0x04, 0x1c
        /*006a*/ 	.short	(.L_19 - .L_18)


	//   ....[0]....
.L_18:
        /*006c*/ 	.word	0x00000070


	//   ....[1]....
        /*0070*/ 	.word	0x00000140


	//----- nvinfo : EIATTR_CBANK_PARAM_SIZE
	.align		4
.L_19:
        /*0074*/ 	.byte	0x03, 0x19
        /*0076*/ 	.short	0x0028


	//----- nvinfo : EIATTR_PARAM_CBANK
	.align		4
        /*0078*/ 	.byte	0x04, 0x0a
        /*007a*/ 	.short	(.L_21 - .L_20)
	.align		4
.L_20:
        /*007c*/ 	.word	index@(.nv.constant0.alphaax)
        /*0080*/ 	.short	0x0380
        /*0082*/ 	.short	0x0028


	//----- nvinfo : EIATTR_SW_WAR
	.align		4
.L_21:
        /*0084*/ 	.byte	0x04, 0x36
        /*0086*/ 	.short	(.L_23 - .L_22)
.L_22:
        /*0088*/ 	.word	0x00000008
.L_23:


//--------------------- .nv.callgraph             --------------------------
	.section	.nv.callgraph,"",@"SHT_CUDA_CALLGRAPH"
	.align	4
	.sectionentsize	8
	.align		4
        /*0000*/ 	.word	0x00000000
	.align		4
        /*0004*/ 	.word	0xffffffff
	.align		4
        /*0008*/ 	.word	0x00000000
	.align		4
        /*000c*/ 	.word	0xfffffffe
	.align		4
        /*0010*/ 	.word	0x00000000
	.align		4
        /*0014*/ 	.word	0xfffffffd
	.align		4
        /*0018*/ 	.word	0x00000000
	.align		4
        /*001c*/ 	.word	0xfffffffc


//--------------------- .text.alphaax             --------------------------
	.section	.text.alphaax,"ax",@progbits
	.align	128
        .global         alphaax
        .type           alphaax,@function
        .size           alphaax,(.L_x_1 - alphaax)
        .other          alphaax,@"STO_CUDA_ENTRY STV_DEFAULT"
alphaax:
.text.alphaax:
[----:B------:R-:W-:Y:S01]  /*0000*/  LDC R1, c[0x0][0x37c] ;  /* 0x0000df00ff017b82 */ /* 0x000fe20000000800 */
[----:B------:R-:W0:Y:S07]  /*0010*/  S2R R11, SR_TID.X ;  /* 0x00000000000b7919 */ /* 0x000e2e0000002100 */
[----:B------:R-:W0:Y:S01]  /*0020*/  S2UR UR4, SR_CTAID.X ;  /* 0x00000000000479c3 */ /* 0x000e220000002500 */
[----:B------:R-:W1:Y:S07]  /*0030*/  LDCU UR5, c[0x0][0x380] ;  /* 0x00007000ff0577ac */ /* 0x000e6e0008000800 */
[----:B------:R-:W0:Y:S02]  /*0040*/  LDC R0, c[0x0][0x360] ;  /* 0x0000d800ff007b82 */ /* 0x000e240000000800 */
[----:B0-----:R-:W-:-:S05]  /*0050*/  IMAD R11, R0, UR4, R11 ;  /* 0x00000004000b7c24 */ /* 0x001fca000f8e020b */
[----:B-1----:R-:W-:-:S13]  /*0060*/  ISETP.GE.AND P0, PT, R11, UR5, PT ;  /* 0x000000050b007c0c */ /* 0x002fda000bf06270 */
[----:B------:R-:W-:Y:S05]  /*0070*/  @P0 EXIT ;  /* 0x000000000000094d */ /* 0x000fea0003800000 */
[----:B------:R-:W0:Y:S01]  /*0080*/  LDC.64 R2, c[0x0][0x390] ;  /* 0x0000e400ff027b82 */ /* 0x000e220000000a00 */
[----:B------:R-:W0:Y:S01]  /*0090*/  LDCU.64 UR4, c[0x0][0x358] ;  /* 0x00006b00ff0477ac */ /* 0x000e220008000a00 */
[----:B------:R-:W1:Y:S06]  /*00a0*/  LDCU.64 UR6, c[0x0][0x388] ;  /* 0x00007100ff0677ac */ /* 0x000e6c0008000a00 */
[----:B------:R-:W2:Y:S08]  /*00b0*/  LDC.64 R6, c[0x0][0x398] ;  /* 0x0000e600ff067b82 */ /* 0x000eb00000000a00 */
[----:B------:R-:W3:Y:S01]  /*00c0*/  LDC.64 R8, c[0x0][0x3a0] ;  /* 0x0000e800ff087b82 */ /* 0x000ee20000000a00 */
[----:B0-----:R-:W1:Y:S01]  /*00d0*/  LDG.E.64 R2, desc[UR4][R2.64] ;  /* 0x0000000402027981 */ /* 0x001e62000c1e1b00 */
[----:B--2---:R-:W-:-:S06]  /*00e0*/  IMAD.WIDE R6, R11, 0x8, R6 ;  /* 0x000000080b067825 */ /* 0x004fcc00078e0206 */
[----:B------:R-:W2:Y:S01]  /*00f0*/  LDG.E.64 R6, desc[UR4][R6.64] ;  /* 0x0000000406067981 */ /* 0x000ea2000c1e1b00 */
[----:B---3--:R-:W-:Y:S01]  /*0100*/  IMAD.WIDE R8, R11, 0x8, R8 ;  /* 0x000000080b087825 */ /* 0x008fe200078e0208 */
[----:B-1----:R-:W-:-:S08]  /*0110*/  DMUL R4, R2, UR6 ;  /* 0x0000000602047c28 */ /* 0x002fd00008000000 */
[----:B--2---:R-:W-:-:S07]  /*0120*/  DMUL R4, R4, R6 ;  /* 0x0000000604047228 */ /* 0x004fce0000000000 */
[----:B------:R-:W-:Y:S01]  /*0130*/  STG.E.64 desc[UR4][R8.64], R4 ;  /* 0x0000000408007986 */ /* 0x000fe2000c101b04 */
[----:B------:R-:W-:Y:S05]  /*0140*/  EXIT ;  /* 0x000000000000794d */ /* 0x000fea0003800000 */
.L_x_0:
[----:B------:R-:W-:-:S00]  /*0150*/  BRA `(.L_x_0) ;  /* 0xfffffffc00fc7947 */ /* 0x000fc0000383ffff */
[----:B------:R-:W-:-:S00]  /*0160*/  NOP ;  /* 0x0000000000007918 */ /* 0x000fc00000000000 */
        /* <DEDUP_REMOVED lines=9> */
.L_x_1:


//--------------------- .nv.shared.reserved.0     --------------------------
	.section	.nv.shared.reserved.0,"aw",@nobits
	.weak		__nv_reservedSMEM_offset_0_alias
	.size		__nv_reservedSMEM_offset_0_alias, 0, 64
	.other		__nv_reservedSMEM_offset_0_alias,@"STO_CUDA_RESERVED_SHARED STV_DEFAULT"
__nv_reservedSMEM_offset_0_alias:
	.zero		0
	.zero		64


//--------------------- .nv.constant0.alphaax     --------------------------
	.section	.nv.constant0.alphaax,"a",@progbits
	.sectionflags	@""
	.align	4
.nv.constant0.alphaax:
	.zero		936


//--------------------- SYMBOLS --------------------------

	.type		.nv.reservedSmem.offset0,@object
	.size		.nv.reservedSmem.offset0,0x4
